//
// Generated by NVIDIA NVVM Compiler
//
// Compiler Build ID: CL-36424714
// Cuda compilation tools, release 13.0, V13.0.88
// Based on NVVM 20.0.0
//

.version 9.0
.target sm_100
.address_size 64

	// .globl	_Z6xor_itPiS_i

.visible .entry _Z6xor_itPiS_i(
	.param .u64 .ptr .align 1 _Z6xor_itPiS_i_param_0,
	.param .u64 .ptr .align 1 _Z6xor_itPiS_i_param_1,
	.param .u32 _Z6xor_itPiS_i_param_2
)
{
	.reg .pred 	%p<7>;
	.reg .b32 	%r<16>;
	.reg .b64 	%rd<9>;

	ld.param.u64 	%rd3, [_Z6xor_itPiS_i_param_0];
	ld.param.u64 	%rd2, [_Z6xor_itPiS_i_param_1];
	ld.param.u32 	%r6, [_Z6xor_itPiS_i_param_2];
	cvta.to.global.u64 	%rd4, %rd3;
	mov.u32 	%r1, %tid.x;
	mov.u32 	%r7, %ctaid.x;
	mov.u32 	%r15, %ntid.x;
	mad.lo.s32 	%r3, %r7, %r15, %r1;
	setp.lt.u32 	%p1, %r15, 2;
	mul.wide.s32 	%rd5, %r3, 4;
	add.s64 	%rd1, %rd4, %rd5;
	@%p1 bra 	$L__BB0_4;
$L__BB0_1:
	shr.u32 	%r5, %r15, 1;
	setp.ge.u32 	%p2, %r1, %r5;
	add.s32 	%r8, %r5, %r3;
	setp.ge.s32 	%p3, %r8, %r6;
	or.pred  	%p4, %p2, %p3;
	@%p4 bra 	$L__BB0_3;
	ld.global.u32 	%r9, [%rd1];
	shl.b32 	%r10, %r5, 2;
	cvt.u64.u32 	%rd6, %r10;
	add.s64 	%rd7, %rd1, %rd6;
	ld.global.u32 	%r11, [%rd7];
	xor.b32  	%r12, %r11, %r9;
	st.global.u32 	[%rd1], %r12;
$L__BB0_3:
	bar.sync 	0;
	setp.gt.u32 	%p5, %r15, 3;
	mov.u32 	%r15, %r5;
	@%p5 bra 	$L__BB0_1;
$L__BB0_4:
	setp.ne.s32 	%p6, %r1, 0;
	@%p6 bra 	$L__BB0_6;
	ld.global.u32 	%r13, [%rd1];
	cvta.to.global.u64 	%rd8, %rd2;
	atom.global.xor.b32 	%r14, [%rd8], %r13;
$L__BB0_6:
	ret;

}


// ===== COMPILED SASS (sm_100) =====

	.target	sm_100

	.elftype	@"ET_EXEC"


//--------------------- .note.nv.tkinfo           --------------------------
	.section	.note.nv.tkinfo,"",@"SHT_NOTE"
	.sectionflags	@"SHF_NOTE_NV_TKINFO"
	.tkinfo
        /*0018*/ 	.word	0x00000002
        /*0030*/ 	.string	""
        /*0030*/ 	.string	"ptxas"
        /*0030*/ 	.string	"Cuda compilation tools, release 13.0, V13.0.88"
        /*0030*/ 	.string	"Build cuda_13.0.r13.0/compiler.36424714_0"
        /*0030*/ 	.string	"-arch sm_100 -m 64 "



//--------------------- .note.nv.cuinfo           --------------------------
	.section	.note.nv.cuinfo,"",@"SHT_NOTE"
	.sectionflags	@"SHF_NOTE_NV_CUINFO"
        /*0018*/ 	.short	0x0002
        /*001a*/ 	.short	0x0064
        /*001c*/ 	.short	0x0082
	.zero		2


//--------------------- .nv.info                  --------------------------
	.section	.nv.info,"",@"SHT_CUDA_INFO"
	.align	4


	//----- nvinfo : EIATTR_REGCOUNT
	.align		4
        /*0000*/ 	.byte	0x04, 0x2f
        /*0002*/ 	.short	(.L_1 - .L_0)
	.align		4
.L_0:
        /*0004*/ 	.word	index@(_Z6xor_itPiS_i)
        /*0008*/ 	.word	0x0000000e


	//----- nvinfo : EIATTR_FRAME_SIZE
	.align		4
.L_1:
        /*000c*/ 	.byte	0x04, 0x11
        /*000e*/ 	.short	(.L_3 - .L_2)
	.align		4
.L_2:
        /*0010*/ 	.word	index@(_Z6xor_itPiS_i)
        /*0014*/ 	.word	0x00000000


	//----- nvinfo : EIATTR_MIN_STACK_SIZE
	.align		4
.L_3:
        /*0018*/ 	.byte	0x04, 0x12
        /*001a*/ 	.short	(.L_5 - .L_4)
	.align		4
.L_4:
        /*001c*/ 	.word	index@(_Z6xor_itPiS_i)
        /*0020*/ 	.word	0x00000000
.L_5:


//--------------------- .nv.compat                --------------------------
	.section	.nv.compat,"",@"SHT_CUDA_COMPAT_INFO"
	.align	4
        /*0000*/ 	.byte	0x02, 0x09, 0x00, 0x00, 0x02, 0x02, 0x01, 0x00, 0x02, 0x05, 0x05, 0x00, 0x03, 0x07, 0x01, 0x01
        /*0010*/ 	.byte	0x02, 0x03, 0x00, 0x00, 0x02, 0x06, 0x01, 0x00, 0x04, 0x0b, 0x08, 0x00, 0x09, 0x00, 0x00, 0x00
        /*0020*/ 	.byte	0x00, 0x00, 0x00, 0x00


//--------------------- .nv.info._Z6xor_itPiS_i   --------------------------
	.section	.nv.info._Z6xor_itPiS_i,"",@"SHT_CUDA_INFO"
	.sectionflags	@""
	.align	4


	//----- nvinfo : EIATTR_CUDA_API_VERSION
	.align		4
        /*0000*/ 	.byte	0x04, 0x37
        /*0002*/ 	.short	(.L_7 - .L_6)
.L_6:
        /*0004*/ 	.word	0x00000082


	//----- nvinfo : EIATTR_KPARAM_INFO
	.align		4
.L_7:
        /*0008*/ 	.byte	0x04, 0x17
        /*000a*/ 	.short	(.L_9 - .L_8)
.L_8:
        /*000c*/ 	.word	0x00000000
        /*0010*/ 	.short	0x0002
        /*0012*/ 	.short	0x0010
        /*0014*/ 	.byte	0x00, 0xf0, 0x11, 0x00


	//----- nvinfo : EIATTR_KPARAM_INFO
	.align		4
.L_9:
        /*0018*/ 	.byte	0x04, 0x17
        /*001a*/ 	.short	(.L_11 - .L_10)
.L_10:
        /*001c*/ 	.word	0x00000000
        /*0020*/ 	.short	0x0001
        /*0022*/ 	.short	0x0008
        /*0024*/ 	.byte	0x00, 0xf5, 0x21, 0x00


	//----- nvinfo : EIATTR_KPARAM_INFO
	.align		4
.L_11:
        /*0028*/ 	.byte	0x04, 0x17
        /*002a*/ 	.short	(.L_13 - .L_12)
.L_12:
        /*002c*/ 	.word	0x00000000
        /*0030*/ 	.short	0x0000
        /*0032*/ 	.short	0x0000
        /*0034*/ 	.byte	0x00, 0xf5, 0x21, 0x00


	//----- nvinfo : EIATTR_SPARSE_MMA_MASK
	.align		4
.L_13:
        /*0038*/ 	.byte	0x03, 0x50
        /*003a*/ 	.short	0x0000


	//----- nvinfo : EIATTR_MAXREG_COUNT
	.align		4
        /*003c*/ 	.byte	0x03, 0x1b
        /*003e*/ 	.short	0x00ff


	//----- nvinfo : EIATTR_NUM_BARRIERS
	.align		4
        /*0040*/ 	.byte	0x02, 0x4c
        /*0042*/ 	.byte	0x01
	.zero		1


	//----- nvinfo : EIATTR_MERCURY_ISA_VERSION
	.align		4
        /*0044*/ 	.byte	0x03, 0x5f
        /*0046*/ 	.short	0x0101


	//----- nvinfo : EIATTR_VRC_CTA_INIT_COUNT
	.align		4
        /*0048*/ 	.byte	0x02, 0x4a
	.zero		1
	.zero		1


	//----- nvinfo : EIATTR_EXIT_INSTR_OFFSETS
	.align		4
        /*004c*/ 	.byte	0x04, 0x1c
        /*004e*/ 	.short	(.L_15 - .L_14)


	//   ....[0]....
.L_14:
        /*0050*/ 	.word	0x000001d0


	//   ....[1]....
        /*0054*/ 	.word	0x00000210


	//----- nvinfo : EIATTR_CRS_STACK_SIZE
	.align		4
.L_15:
        /*0058*/ 	.byte	0x04, 0x1e
        /*005a*/ 	.short	(.L_17 - .L_16)
.L_16:
        /*005c*/ 	.word	0x00000000


	//----- nvinfo : EIATTR_CBANK_PARAM_SIZE
	.align		4
.L_17:
        /*0060*/ 	.byte	0x03, 0x19
        /*0062*/ 	.short	0x0014


	//----- nvinfo : EIATTR_PARAM_CBANK
	.align		4
        /*0064*/ 	.byte	0x04, 0x0a
        /*0066*/ 	.short	(.L_19 - .L_18)
	.align		4
.L_18:
        /*0068*/ 	.word	index@(.nv.constant0._Z6xor_itPiS_i)
        /*006c*/ 	.short	0x0380
        /*006e*/ 	.short	0x0014


	//----- nvinfo : EIATTR_SW_WAR
	.align		4
.L_19:
        /*0070*/ 	.byte	0x04, 0x36
        /*0072*/ 	.short	(.L_21 - .L_20)
.L_20:
        /*0074*/ 	.word	0x00000008
.L_21:


//--------------------- .nv.callgraph             --------------------------
	.section	.nv.callgraph,"",@"SHT_CUDA_CALLGRAPH"
	.align	4
	.sectionentsize	8
	.align		4
        /*0000*/ 	.word	0x00000000
	.align		4
        /*0004*/ 	.word	0xffffffff
	.align		4
        /*0008*/ 	.word	0x00000000
	.align		4
        /*000c*/ 	.word	0xfffffffe
	.align		4
        /*0010*/ 	.word	0x00000000
	.align		4
        /*0014*/ 	.word	0xfffffffd
	.align		4
        /*0018*/ 	.word	0x00000000
	.align		4
        /*001c*/ 	.word	0xfffffffc


//--------------------- .text._Z6xor_itPiS_i      --------------------------
	.section	.text._Z6xor_itPiS_i,"ax",@progbits
	.align	128
        .global         _Z6xor_itPiS_i
        .type           _Z6xor_itPiS_i,@function
        .size           _Z6xor_itPiS_i,(.L_x_5 - _Z6xor_itPiS_i)
        .other          _Z6xor_itPiS_i,@"STO_CUDA_ENTRY STV_DEFAULT"
_Z6xor_itPiS_i:
.text._Z6xor_itPiS_i:
[----:B------:R-:W-:Y:S08]  /*0000*/  LDC R1, c[0x0][0x37c] ;  /* 0x0000df00ff017b82 */ /* 0x000ff00000000800 */
[----:B------:R-:W0:Y:S01]  /*0010*/  LDC R0, c[0x0][0x360] ;  /* 0x0000d800ff007b82 */ /* 0x000e220000000800 */
[----:B------:R-:W1:Y:S01]  /*0020*/  S2R R8, SR_TID.X ;  /* 0x0000000000087919 */ /* 0x000e620000002100 */
[----:B------:R-:W2:Y:S06]  /*0030*/  LDCU.64 UR4, c[0x0][0x358] ;  /* 0x00006b00ff0477ac */ /* 0x000eac0008000a00 */
[----:B------:R-:W1:Y:S08]  /*0040*/  S2UR UR6, SR_CTAID.X ;  /* 0x00000000000679c3 */ /* 0x000e700000002500 */
[----:B------:R-:W3:Y:S01]  /*0050*/  LDC.64 R2, c[0x0][0x380] ;  /* 0x0000e000ff027b82 */ /* 0x000ee20000000a00 */
[C---:B0-----:R-:W-:Y:S01]  /*0060*/  ISETP.GE.U32.AND P0, PT, R0.reuse, 0x2, PT ;  /* 0x000000020000780c */ /* 0x041fe20003f06070 */
[----:B-1----:R-:W-:-:S04]  /*0070*/  IMAD R7, R0, UR6, R8 ;  /* 0x0000000600077c24 */ /* 0x002fc8000f8e0208 */
[----:B---3--:R-:W-:-:S08]  /*0080*/  IMAD.WIDE R2, R7, 0x4, R2 ;  /* 0x0000000407027825 */ /* 0x008fd000078e0202 */
[----:B--2---:R-:W-:Y:S05]  /*0090*/  @!P0 BRA `(.L_x_0) ;  /* 0x0000000000488947 */ /* 0x004fea0003800000 */
[----:B------:R-:W0:Y:S02]  /*00a0*/  LDCU UR6, c[0x0][0x390] ;  /* 0x00007200ff0677ac */ /* 0x000e240008000800 */
.L_x_3:
[----:B------:R-:W-:Y:S01]  /*00b0*/  SHF.R.U32.HI R11, RZ, 0x1, R0 ;  /* 0x00000001ff0b7819 */ /* 0x000fe20000011600 */
[----:B------:R-:W-:Y:S04]  /*00c0*/  BSSY.RECONVERGENT B0, `(.L_x_1) ;  /* 0x000000b000007945 */ /* 0x000fe80003800200 */
[----:B------:R-:W-:-:S05]  /*00d0*/  IMAD.IADD R4, R7, 0x1, R11 ;  /* 0x0000000107047824 */ /* 0x000fca00078e020b */
[----:B0-----:R-:W-:-:S04]  /*00e0*/  ISETP.GE.AND P0, PT, R4, UR6, PT ;  /* 0x0000000604007c0c */ /* 0x001fc8000bf06270 */
[----:B------:R-:W-:-:S13]  /*00f0*/  ISETP.GE.U32.OR P0, PT, R8, R11, P0 ;  /* 0x0000000b0800720c */ /* 0x000fda0000706470 */
[----:B------:R-:W-:Y:S05]  /*0100*/  @P0 BRA `(.L_x_2) ;  /* 0x0000000000180947 */ /* 0x000fea0003800000 */
[----:B------:R-:W-:Y:S01]  /*0110*/  LEA R4, P0, R11, R2, 0x2 ;  /* 0x000000020b047211 */ /* 0x000fe200078010ff */
[----:B------:R-:W2:Y:S04]  /*0120*/  LDG.E R6, desc[UR4][R2.64] ;  /* 0x0000000402067981 */ /* 0x000ea8000c1e1900 */
[----:B------:R-:W-:-:S06]  /*0130*/  IMAD.X R5, RZ, RZ, R3, P0 ;  /* 0x000000ffff057224 */ /* 0x000fcc00000e0603 */
[----:B------:R-:W2:Y:S02]  /*0140*/  LDG.E R5, desc[UR4][R4.64] ;  /* 0x0000000404057981 */ /* 0x000ea4000c1e1900 */
[----:B--2---:R-:W-:-:S05]  /*0150*/  LOP3.LUT R9, R5, R6, RZ, 0x3c, !PT ;  /* 0x0000000605097212 */ /* 0x004fca00078e3cff */
[----:B------:R0:W-:Y:S02]  /*0160*/  STG.E desc[UR4][R2.64], R9 ;  /* 0x0000000902007986 */ /* 0x0001e4000c101904 */
.L_x_2:
[----:B------:R-:W-:Y:S05]  /*0170*/  BSYNC.RECONVERGENT B0 ;  /* 0x0000000000007941 */ /* 0x000fea0003800200 */
.L_x_1:
[----:B------:R-:W-:Y:S01]  /*0180*/  BAR.SYNC.DEFER_BLOCKING 0x0 ;  /* 0x0000000000007b1d */ /* 0x000fe20000010000 */
[----:B------:R-:W-:Y:S01]  /*0190*/  ISETP.GT.U32.AND P0, PT, R0, 0x3, PT ;  /* 0x000000030000780c */ /* 0x000fe20003f04070 */
[----:B------:R-:W-:-:S12]  /*01a0*/  IMAD.MOV.U32 R0, RZ, RZ, R11 ;  /* 0x000000ffff007224 */ /* 0x000fd800078e000b */
[----:B------:R-:W-:Y:S05]  /*01b0*/  @P0 BRA `(.L_x_3) ;  /* 0xfffffffc00bc0947 */ /* 0x000fea000383ffff */
.L_x_0:
[----:B------:R-:W-:-:S13]  /*01c0*/  ISETP.NE.AND P0, PT, R8, RZ, PT ;  /* 0x000000ff0800720c */ /* 0x000fda0003f05270 */
[----:B------:R-:W-:Y:S05]  /*01d0*/  @P0 EXIT ;  /* 0x000000000000094d */ /* 0x000fea0003800000 */
[----:B0-----:R-:W2:Y:S01]  /*01e0*/  LDG.E R3, desc[UR4][R2.64] ;  /* 0x0000000402037981 */ /* 0x001ea2000c1e1900 */
[----:B------:R-:W2:Y:S03]  /*01f0*/  LDC.64 R4, c[0x0][0x388] ;  /* 0x0000e200ff047b82 */ /* 0x000ea60000000a00 */
[----:B--2---:R-:W-:Y:S01]  /*0200*/  REDG.E.XOR.STRONG.GPU desc[UR4][R4.64], R3 ;  /* 0x000000030400798e */ /* 0x004fe2000f92e104 */
[----:B------:R-:W-:Y:S05]  /*0210*/  EXIT ;  /* 0x000000000000794d */ /* 0x000fea0003800000 */
.L_x_4:
[----:B------:R-:W-:-:S00]  /*0220*/  BRA `(.L_x_4) ;  /* 0xfffffffc00fc7947 */ /* 0x000fc0000383ffff */
[----:B------:R-:W-:-:S00]  /*0230*/  NOP ;  /* 0x0000000000007918 */ /* 0x000fc00000000000 */
        /* <DEDUP_REMOVED lines=12> */
.L_x_5:


//--------------------- .nv.shared.reserved.0     --------------------------
	.section	.nv.shared.reserved.0,"aw",@nobits
	.weak		__nv_reservedSMEM_offset_0_alias
	.size		__nv_reservedSMEM_offset_0_alias, 0, 64
	.other		__nv_reservedSMEM_offset_0_alias,@"STO_CUDA_RESERVED_SHARED STV_DEFAULT"
__nv_reservedSMEM_offset_0_alias:
	.zero		0
	.zero		64


//--------------------- .nv.constant0._Z6xor_itPiS_i --------------------------
	.section	.nv.constant0._Z6xor_itPiS_i,"a",@progbits
	.sectionflags	@""
	.align	4
.nv.constant0._Z6xor_itPiS_i:
	.zero		916


//--------------------- SYMBOLS --------------------------

	.type		.nv.reservedSmem.offset0,@object
	.size		.nv.reservedSmem.offset0,0x4
